//
// Generated by NVIDIA NVVM Compiler
//
// Compiler Build ID: CL-36424714
// Cuda compilation tools, release 13.0, V13.0.88
// Based on NVVM 20.0.0
//

.version 9.0
.target sm_100
.address_size 64

	// .globl	_Z18randomAccessKernelPPiiiii

.visible .entry _Z18randomAccessKernelPPiiiii(
	.param .u64 .ptr .align 1 _Z18randomAccessKernelPPiiiii_param_0,
	.param .u32 _Z18randomAccessKernelPPiiiii_param_1,
	.param .u32 _Z18randomAccessKernelPPiiiii_param_2,
	.param .u32 _Z18randomAccessKernelPPiiiii_param_3,
	.param .u32 _Z18randomAccessKernelPPiiiii_param_4
)
{
	.reg .pred 	%p<4>;
	.reg .b32 	%r<19>;
	.reg .b64 	%rd<9>;

	ld.param.u64 	%rd1, [_Z18randomAccessKernelPPiiiii_param_0];
	ld.param.u32 	%r4, [_Z18randomAccessKernelPPiiiii_param_1];
	ld.param.u32 	%r5, [_Z18randomAccessKernelPPiiiii_param_2];
	ld.param.u32 	%r7, [_Z18randomAccessKernelPPiiiii_param_3];
	ld.param.u32 	%r8, [_Z18randomAccessKernelPPiiiii_param_4];
	mov.u32 	%r9, %ctaid.x;
	mov.u32 	%r10, %ntid.x;
	mov.u32 	%r11, %tid.x;
	mad.lo.s32 	%r1, %r9, %r10, %r11;
	shl.b32 	%r12, %r11, 1;
	add.s32 	%r13, %r1, %r12;
	add.s32 	%r14, %r13, %r7;
	rem.u32 	%r2, %r14, %r4;
	mad.lo.s32 	%r15, %r11, 3, %r1;
	add.s32 	%r16, %r15, %r8;
	add.s32 	%r17, %r16, 3;
	rem.u32 	%r18, %r17, %r5;
	setp.ge.s32 	%p1, %r2, %r4;
	setp.ge.s32 	%p2, %r18, %r5;
	or.pred  	%p3, %p1, %p2;
	@%p3 bra 	$L__BB0_2;
	cvta.to.global.u64 	%rd2, %rd1;
	mul.wide.s32 	%rd3, %r2, 8;
	add.s64 	%rd4, %rd2, %rd3;
	ld.global.u64 	%rd5, [%rd4];
	cvta.to.global.u64 	%rd6, %rd5;
	mul.wide.s32 	%rd7, %r18, 4;
	add.s64 	%rd8, %rd6, %rd7;
	st.global.u32 	[%rd8], %r1;
$L__BB0_2:
	ret;

}


// ===== COMPILED SASS (sm_100) =====

	.target	sm_100

	.elftype	@"ET_EXEC"


//--------------------- .note.nv.tkinfo           --------------------------
	.section	.note.nv.tkinfo,"",@"SHT_NOTE"
	.sectionflags	@"SHF_NOTE_NV_TKINFO"
	.tkinfo
        /*0018*/ 	.word	0x00000002
        /*0030*/ 	.string	""
        /*0030*/ 	.string	"ptxas"
        /*0030*/ 	.string	"Cuda compilation tools, release 13.0, V13.0.88"
        /*0030*/ 	.string	"Build cuda_13.0.r13.0/compiler.36424714_0"
        /*0030*/ 	.string	"-arch sm_100 -m 64 "



//--------------------- .note.nv.cuinfo           --------------------------
	.section	.note.nv.cuinfo,"",@"SHT_NOTE"
	.sectionflags	@"SHF_NOTE_NV_CUINFO"
        /*0018*/ 	.short	0x0002
        /*001a*/ 	.short	0x0064
        /*001c*/ 	.short	0x0082
	.zero		2


//--------------------- .nv.info                  --------------------------
	.section	.nv.info,"",@"SHT_CUDA_INFO"
	.align	4


	//----- nvinfo : EIATTR_REGCOUNT
	.align		4
        /*0000*/ 	.byte	0x04, 0x2f
        /*0002*/ 	.short	(.L_1 - .L_0)
	.align		4
.L_0:
        /*0004*/ 	.word	index@(_Z18randomAccessKernelPPiiiii)
        /*0008*/ 	.word	0x0000000e


	//----- nvinfo : EIATTR_FRAME_SIZE
	.align		4
.L_1:
        /*000c*/ 	.byte	0x04, 0x11
        /*000e*/ 	.short	(.L_3 - .L_2)
	.align		4
.L_2:
        /*0010*/ 	.word	index@(_Z18randomAccessKernelPPiiiii)
        /*0014*/ 	.word	0x00000000


	//----- nvinfo : EIATTR_MIN_STACK_SIZE
	.align		4
.L_3:
        /*0018*/ 	.byte	0x04, 0x12
        /*001a*/ 	.short	(.L_5 - .L_4)
	.align		4
.L_4:
        /*001c*/ 	.word	index@(_Z18randomAccessKernelPPiiiii)
        /*0020*/ 	.word	0x00000000
.L_5:


//--------------------- .nv.compat                --------------------------
	.section	.nv.compat,"",@"SHT_CUDA_COMPAT_INFO"
	.align	4
        /*0000*/ 	.byte	0x02, 0x09, 0x00, 0x00, 0x02, 0x02, 0x01, 0x00, 0x02, 0x05, 0x05, 0x00, 0x03, 0x07, 0x01, 0x01
        /*0010*/ 	.byte	0x02, 0x03, 0x00, 0x00, 0x02, 0x06, 0x01, 0x00, 0x04, 0x0b, 0x08, 0x00, 0x09, 0x00, 0x00, 0x00
        /*0020*/ 	.byte	0x00, 0x00, 0x00, 0x00


//--------------------- .nv.info._Z18randomAccessKernelPPiiiii --------------------------
	.section	.nv.info._Z18randomAccessKernelPPiiiii,"",@"SHT_CUDA_INFO"
	.sectionflags	@""
	.align	4


	//----- nvinfo : EIATTR_CUDA_API_VERSION
	.align		4
        /*0000*/ 	.byte	0x04, 0x37
        /*0002*/ 	.short	(.L_7 - .L_6)
.L_6:
        /*0004*/ 	.word	0x00000082


	//----- nvinfo : EIATTR_KPARAM_INFO
	.align		4
.L_7:
        /*0008*/ 	.byte	0x04, 0x17
        /*000a*/ 	.short	(.L_9 - .L_8)
.L_8:
        /*000c*/ 	.word	0x00000000
        /*0010*/ 	.short	0x0004
        /*0012*/ 	.short	0x0014
        /*0014*/ 	.byte	0x00, 0xf0, 0x11, 0x00


	//----- nvinfo : EIATTR_KPARAM_INFO
	.align		4
.L_9:
        /*0018*/ 	.byte	0x04, 0x17
        /*001a*/ 	.short	(.L_11 - .L_10)
.L_10:
        /*001c*/ 	.word	0x00000000
        /*0020*/ 	.short	0x0003
        /*0022*/ 	.short	0x0010
        /*0024*/ 	.byte	0x00, 0xf0, 0x11, 0x00


	//----- nvinfo : EIATTR_KPARAM_INFO
	.align		4
.L_11:
        /*0028*/ 	.byte	0x04, 0x17
        /*002a*/ 	.short	(.L_13 - .L_12)
.L_12:
        /*002c*/ 	.word	0x00000000
        /*0030*/ 	.short	0x0002
        /*0032*/ 	.short	0x000c
        /*0034*/ 	.byte	0x00, 0xf0, 0x11, 0x00


	//----- nvinfo : EIATTR_KPARAM_INFO
	.align		4
.L_13:
        /*0038*/ 	.byte	0x04, 0x17
        /*003a*/ 	.short	(.L_15 - .L_14)
.L_14:
        /*003c*/ 	.word	0x00000000
        /*0040*/ 	.short	0x0001
        /*0042*/ 	.short	0x0008
        /*0044*/ 	.byte	0x00, 0xf0, 0x11, 0x00


	//----- nvinfo : EIATTR_KPARAM_INFO
	.align		4
.L_15:
        /*0048*/ 	.byte	0x04, 0x17
        /*004a*/ 	.short	(.L_17 - .L_16)
.L_16:
        /*004c*/ 	.word	0x00000000
        /*0050*/ 	.short	0x0000
        /*0052*/ 	.short	0x0000
        /*0054*/ 	.byte	0x00, 0xf5, 0x21, 0x00


	//----- nvinfo : EIATTR_SPARSE_MMA_MASK
	.align		4
.L_17:
        /*0058*/ 	.byte	0x03, 0x50
        /*005a*/ 	.short	0x0000


	//----- nvinfo : EIATTR_MAXREG_COUNT
	.align		4
        /*005c*/ 	.byte	0x03, 0x1b
        /*005e*/ 	.short	0x00ff


	//----- nvinfo : EIATTR_MERCURY_ISA_VERSION
	.align		4
        /*0060*/ 	.byte	0x03, 0x5f
        /*0062*/ 	.short	0x0101


	//----- nvinfo : EIATTR_VRC_CTA_INIT_COUNT
	.align		4
        /*0064*/ 	.byte	0x02, 0x4a
	.zero		1
	.zero		1


	//----- nvinfo : EIATTR_EXIT_INSTR_OFFSETS
	.align		4
        /*0068*/ 	.byte	0x04, 0x1c
        /*006a*/ 	.short	(.L_19 - .L_18)


	//   ....[0]....
.L_18:
        /*006c*/ 	.word	0x000002f0


	//   ....[1]....
        /*0070*/ 	.word	0x00000360


	//----- nvinfo : EIATTR_CBANK_PARAM_SIZE
	.align		4
.L_19:
        /*0074*/ 	.byte	0x03, 0x19
        /*0076*/ 	.short	0x0018


	//----- nvinfo : EIATTR_PARAM_CBANK
	.align		4
        /*0078*/ 	.byte	0x04, 0x0a
        /*007a*/ 	.short	(.L_21 - .L_20)
	.align		4
.L_20:
        /*007c*/ 	.word	index@(.nv.constant0._Z18randomAccessKernelPPiiiii)
        /*0080*/ 	.short	0x0380
        /*0082*/ 	.short	0x0018


	//----- nvinfo : EIATTR_SW_WAR
	.align		4
.L_21:
        /*0084*/ 	.byte	0x04, 0x36
        /*0086*/ 	.short	(.L_23 - .L_22)
.L_22:
        /*0088*/ 	.word	0x00000008
.L_23:


//--------------------- .nv.callgraph             --------------------------
	.section	.nv.callgraph,"",@"SHT_CUDA_CALLGRAPH"
	.align	4
	.sectionentsize	8
	.align		4
        /*0000*/ 	.word	0x00000000
	.align		4
        /*0004*/ 	.word	0xffffffff
	.align		4
        /*0008*/ 	.word	0x00000000
	.align		4
        /*000c*/ 	.word	0xfffffffe
	.align		4
        /*0010*/ 	.word	0x00000000
	.align		4
        /*0014*/ 	.word	0xfffffffd
	.align		4
        /*0018*/ 	.word	0x00000000
	.align		4
        /*001c*/ 	.word	0xfffffffc


//--------------------- .text._Z18randomAccessKernelPPiiiii --------------------------
	.section	.text._Z18randomAccessKernelPPiiiii,"ax",@progbits
	.align	128
        .global         _Z18randomAccessKernelPPiiiii
        .type           _Z18randomAccessKernelPPiiiii,@function
        .size           _Z18randomAccessKernelPPiiiii,(.L_x_1 - _Z18randomAccessKernelPPiiiii)
        .other          _Z18randomAccessKernelPPiiiii,@"STO_CUDA_ENTRY STV_DEFAULT"
_Z18randomAccessKernelPPiiiii:
.text._Z18randomAccessKernelPPiiiii:
[----:B------:R-:W-:Y:S01]  /*0000*/  LDC R1, c[0x0][0x37c] ;  /* 0x0000df00ff017b82 */ /* 0x000fe20000000800 */
[----:B------:R-:W0:Y:S01]  /*0010*/  LDCU.64 UR6, c[0x0][0x388] ;  /* 0x00007100ff0677ac */ /* 0x000e220008000a00 */
[----:B------:R-:W1:Y:S06]  /*0020*/  S2R R11, SR_TID.X ;  /* 0x00000000000b7919 */ /* 0x000e6c0000002100 */
[----:B------:R-:W1:Y:S08]  /*0030*/  S2UR UR4, SR_CTAID.X ;  /* 0x00000000000479c3 */ /* 0x000e700000002500 */
[----:B------:R-:W1:Y:S01]  /*0040*/  LDC R9, c[0x0][0x360] ;  /* 0x0000d800ff097b82 */ /* 0x000e620000000800 */
[----:B0-----:R-:W0:Y:S07]  /*0050*/  I2F.U32.RP R8, UR7 ;  /* 0x0000000700087d06 */ /* 0x001e2e0008209000 */
[----:B------:R-:W2:Y:S01]  /*0060*/  LDC.64 R2, c[0x0][0x390] ;  /* 0x0000e400ff027b82 */ /* 0x000ea20000000a00 */
[----:B------:R-:W-:Y:S01]  /*0070*/  ISETP.NE.U32.AND P3, PT, RZ, UR7, PT ;  /* 0x00000007ff007c0c */ /* 0x000fe2000bf65070 */
[----:B------:R-:W3:Y:S08]  /*0080*/  I2F.U32.RP R0, UR6 ;  /* 0x0000000600007d06 */ /* 0x000ef00008209000 */
[----:B0-----:R-:W0:Y:S08]  /*0090*/  MUFU.RCP R8, R8 ;  /* 0x0000000800087308 */ /* 0x001e300000001000 */
[----:B---3--:R-:W3:Y:S01]  /*00a0*/  MUFU.RCP R0, R0 ;  /* 0x0000000000007308 */ /* 0x008ee20000001000 */
[----:B0-----:R-:W-:-:S07]  /*00b0*/  IADD3 R6, PT, PT, R8, 0xffffffe, RZ ;  /* 0x0ffffffe08067810 */ /* 0x001fce0007ffe0ff */
[----:B------:R0:W4:Y:S01]  /*00c0*/  F2I.FTZ.U32.TRUNC.NTZ R7, R6 ;  /* 0x0000000600077305 */ /* 0x000122000021f000 */
[----:B---3--:R-:W-:Y:S02]  /*00d0*/  VIADD R4, R0, 0xffffffe ;  /* 0x0ffffffe00047836 */ /* 0x008fe40000000000 */
[----:B-1----:R-:W-:-:S05]  /*00e0*/  IMAD R0, R9, UR4, R11 ;  /* 0x0000000409007c24 */ /* 0x002fca000f8e020b */
[----:B------:R1:W3:Y:S01]  /*00f0*/  F2I.FTZ.U32.TRUNC.NTZ R5, R4 ;  /* 0x0000000400057305 */ /* 0x0002e2000021f000 */
[----:B0-----:R-:W-:Y:S01]  /*0100*/  HFMA2 R6, -RZ, RZ, 0, 0 ;  /* 0x00000000ff067431 */ /* 0x001fe200000001ff */
[----:B----4-:R-:W-:Y:S02]  /*0110*/  IADD3 R8, PT, PT, RZ, -R7, RZ ;  /* 0x80000007ff087210 */ /* 0x010fe40007ffe0ff */
[----:B-1----:R-:W-:-:S03]  /*0120*/  MOV R4, RZ ;  /* 0x000000ff00047202 */ /* 0x002fc60000000f00 */
[----:B------:R-:W-:Y:S02]  /*0130*/  IMAD R9, R8, UR7, RZ ;  /* 0x0000000708097c24 */ /* 0x000fe4000f8e02ff */
[----:B------:R-:W-:Y:S02]  /*0140*/  IMAD R8, R11, 0x3, R0 ;  /* 0x000000030b087824 */ /* 0x000fe400078e0200 */
[----:B---3--:R-:W-:Y:S02]  /*0150*/  IMAD.MOV R10, RZ, RZ, -R5 ;  /* 0x000000ffff0a7224 */ /* 0x008fe400078e0a05 */
[----:B------:R-:W-:Y:S01]  /*0160*/  IMAD.HI.U32 R6, R7, R9, R6 ;  /* 0x0000000907067227 */ /* 0x000fe200078e0006 */
[----:B--2---:R-:W-:-:S03]  /*0170*/  IADD3 R3, PT, PT, R8, 0x3, R3 ;  /* 0x0000000308037810 */ /* 0x004fc60007ffe003 */
[----:B------:R-:W-:Y:S02]  /*0180*/  IMAD R9, R10, UR6, RZ ;  /* 0x000000060a097c24 */ /* 0x000fe4000f8e02ff */
[----:B------:R-:W-:Y:S02]  /*0190*/  IMAD R7, R11, 0x2, R0 ;  /* 0x000000020b077824 */ /* 0x000fe400078e0200 */
[----:B------:R-:W-:-:S04]  /*01a0*/  IMAD.HI.U32 R5, R5, R9, R4 ;  /* 0x0000000905057227 */ /* 0x000fc800078e0004 */
[----:B------:R-:W-:-:S04]  /*01b0*/  IMAD.HI.U32 R6, R6, R3, RZ ;  /* 0x0000000306067227 */ /* 0x000fc800078e00ff */
[----:B------:R-:W-:Y:S01]  /*01c0*/  IMAD.IADD R2, R7, 0x1, R2 ;  /* 0x0000000107027824 */ /* 0x000fe200078e0202 */
[----:B------:R-:W-:-:S03]  /*01d0*/  IADD3 R6, PT, PT, -R6, RZ, RZ ;  /* 0x000000ff06067210 */ /* 0x000fc60007ffe1ff */
[----:B------:R-:W-:-:S04]  /*01e0*/  IMAD.HI.U32 R5, R5, R2, RZ ;  /* 0x0000000205057227 */ /* 0x000fc800078e00ff */
[----:B------:R-:W-:Y:S02]  /*01f0*/  IMAD.MOV R5, RZ, RZ, -R5 ;  /* 0x000000ffff057224 */ /* 0x000fe400078e0a05 */
[----:B------:R-:W-:Y:S02]  /*0200*/  IMAD R7, R6, UR7, R3 ;  /* 0x0000000706077c24 */ /* 0x000fe4000f8e0203 */
[----:B------:R-:W-:-:S03]  /*0210*/  IMAD R5, R5, UR6, R2 ;  /* 0x0000000605057c24 */ /* 0x000fc6000f8e0202 */
[----:B------:R-:W-:Y:S02]  /*0220*/  ISETP.GE.U32.AND P1, PT, R7, UR7, PT ;  /* 0x0000000707007c0c */ /* 0x000fe4000bf26070 */
[----:B------:R-:W-:-:S11]  /*0230*/  ISETP.GE.U32.AND P0, PT, R5, UR6, PT ;  /* 0x0000000605007c0c */ /* 0x000fd6000bf06070 */
[----:B------:R-:W-:Y:S02]  /*0240*/  @P1 IADD3 R7, PT, PT, R7, -UR7, RZ ;  /* 0x8000000707071c10 */ /* 0x000fe4000fffe0ff */
[----:B------:R-:W-:Y:S01]  /*0250*/  @P0 VIADD R5, R5, -UR6 ;  /* 0x8000000605050c36 */ /* 0x000fe20008000000 */
[----:B------:R-:W-:Y:S02]  /*0260*/  ISETP.NE.U32.AND P1, PT, RZ, UR6, PT ;  /* 0x00000006ff007c0c */ /* 0x000fe4000bf25070 */
[----:B------:R-:W-:Y:S02]  /*0270*/  ISETP.GE.U32.AND P2, PT, R7, UR7, PT ;  /* 0x0000000707007c0c */ /* 0x000fe4000bf46070 */
[----:B------:R-:W-:-:S11]  /*0280*/  ISETP.GE.U32.AND P0, PT, R5, UR6, PT ;  /* 0x0000000605007c0c */ /* 0x000fd6000bf06070 */
[----:B------:R-:W-:Y:S02]  /*0290*/  @P2 IADD3 R7, PT, PT, R7, -UR7, RZ ;  /* 0x8000000707072c10 */ /* 0x000fe4000fffe0ff */
[----:B------:R-:W-:Y:S02]  /*02a0*/  @!P3 LOP3.LUT R7, RZ, UR7, RZ, 0x33, !PT ;  /* 0x00000007ff07bc12 */ /* 0x000fe4000f8e33ff */
[----:B------:R-:W-:Y:S02]  /*02b0*/  @P0 IADD3 R5, PT, PT, R5, -UR6, RZ ;  /* 0x8000000605050c10 */ /* 0x000fe4000fffe0ff */
[----:B------:R-:W-:Y:S02]  /*02c0*/  @!P1 LOP3.LUT R5, RZ, UR6, RZ, 0x33, !PT ;  /* 0x00000006ff059c12 */ /* 0x000fe4000f8e33ff */
[----:B------:R-:W-:-:S04]  /*02d0*/  ISETP.GE.AND P0, PT, R7, UR7, PT ;  /* 0x0000000707007c0c */ /* 0x000fc8000bf06270 */
[----:B------:R-:W-:-:S13]  /*02e0*/  ISETP.GE.OR P0, PT, R5, UR6, P0 ;  /* 0x0000000605007c0c */ /* 0x000fda0008706670 */
[----:B------:R-:W-:Y:S05]  /*02f0*/  @P0 EXIT ;  /* 0x000000000000094d */ /* 0x000fea0003800000 */
[----:B------:R-:W0:Y:S01]  /*0300*/  LDC.64 R2, c[0x0][0x380] ;  /* 0x0000e000ff027b82 */ /* 0x000e220000000a00 */
[----:B------:R-:W1:Y:S01]  /*0310*/  LDCU.64 UR4, c[0x0][0x358] ;  /* 0x00006b00ff0477ac */ /* 0x000e620008000a00 */
[----:B0-----:R-:W-:-:S06]  /*0320*/  IMAD.WIDE R2, R5, 0x8, R2 ;  /* 0x0000000805027825 */ /* 0x001fcc00078e0202 */
[----:B-1----:R-:W2:Y:S02]  /*0330*/  LDG.E.64 R2, desc[UR4][R2.64] ;  /* 0x0000000402027981 */ /* 0x002ea4000c1e1b00 */
[----:B--2---:R-:W-:-:S05]  /*0340*/  IMAD.WIDE R4, R7, 0x4, R2 ;  /* 0x0000000407047825 */ /* 0x004fca00078e0202 */
[----:B------:R-:W-:Y:S01]  /*0350*/  STG.E desc[UR4][R4.64], R0 ;  /* 0x0000000004007986 */ /* 0x000fe2000c101904 */
[----:B------:R-:W-:Y:S05]  /*0360*/  EXIT ;  /* 0x000000000000794d */ /* 0x000fea0003800000 */
.L_x_0:
[----:B------:R-:W-:-:S00]  /*0370*/  BRA `(.L_x_0) ;  /* 0xfffffffc00fc7947 */ /* 0x000fc0000383ffff */
[----:B------:R-:W-:-:S00]  /*0380*/  NOP ;  /* 0x0000000000007918 */ /* 0x000fc00000000000 */
[----:B------:R-:W-:-:S00]  /*0390*/  NOP ;  /* 0x0000000000007918 */ /* 0x000fc00000000000 */
[----:B------:R-:W-:-:S00]  /*03a0*/  NOP ;  /* 0x0000000000007918 */ /* 0x000fc00000000000 */
[----:B------:R-:W-:-:S00]  /*03b0*/  NOP ;  /* 0x0000000000007918 */ /* 0x000fc00000000000 */
[----:B------:R-:W-:-:S00]  /*03c0*/  NOP ;  /* 0x0000000000007918 */ /* 0x000fc00000000000 */
[----:B------:R-:W-:-:S00]  /*03d0*/  NOP ;  /* 0x0000000000007918 */ /* 0x000fc00000000000 */
[----:B------:R-:W-:-:S00]  /*03e0*/  NOP ;  /* 0x0000000000007918 */ /* 0x000fc00000000000 */
[----:B------:R-:W-:-:S00]  /*03f0*/  NOP ;  /* 0x0000000000007918 */ /* 0x000fc00000000000 */
.L_x_1:


//--------------------- .nv.shared.reserved.0     --------------------------
	.section	.nv.shared.reserved.0,"aw",@nobits
	.weak		__nv_reservedSMEM_offset_0_alias
	.size		__nv_reservedSMEM_offset_0_alias, 0, 64
	.other		__nv_reservedSMEM_offset_0_alias,@"STO_CUDA_RESERVED_SHARED STV_DEFAULT"
__nv_reservedSMEM_offset_0_alias:
	.zero		0
	.zero		64


//--------------------- .nv.constant0._Z18randomAccessKernelPPiiiii --------------------------
	.section	.nv.constant0._Z18randomAccessKernelPPiiiii,"a",@progbits
	.sectionflags	@""
	.align	4
.nv.constant0._Z18randomAccessKernelPPiiiii:
	.zero		920


//--------------------- SYMBOLS --------------------------

	.type		.nv.reservedSmem.offset0,@object
	.size		.nv.reservedSmem.offset0,0x4
